//
// Generated by NVIDIA NVVM Compiler
//
// Compiler Build ID: CL-36424714
// Cuda compilation tools, release 13.0, V13.0.88
// Based on NVVM 20.0.0
//

.version 9.0
.target sm_100
.address_size 64

	// .globl	_Z12block_stridemmPd

.visible .entry _Z12block_stridemmPd(
	.param .u64 _Z12block_stridemmPd_param_0,
	.param .u64 _Z12block_stridemmPd_param_1,
	.param .u64 .ptr .align 1 _Z12block_stridemmPd_param_2
)
{
	.reg .pred 	%p<6>;
	.reg .b32 	%r<10>;
	.reg .b64 	%rd<29>;
	.reg .b64 	%fd<7>;

	ld.param.u64 	%rd14, [_Z12block_stridemmPd_param_0];
	ld.param.u64 	%rd15, [_Z12block_stridemmPd_param_1];
	ld.param.u64 	%rd16, [_Z12block_stridemmPd_param_2];
	mov.u32 	%r1, %nctaid.x;
	mov.u32 	%r2, %ntid.x;
	mul.lo.s32 	%r3, %r1, %r2;
	cvt.u64.u32 	%rd1, %r3;
	add.s64 	%rd17, %rd1, %rd15;
	add.s64 	%rd2, %rd17, -1;
	mov.u32 	%r4, %ctaid.x;
	mul.lo.s32 	%r5, %r4, %r2;
	cvt.u64.u32 	%rd18, %r5;
	mov.u32 	%r6, %tid.x;
	cvt.u64.u32 	%rd19, %r6;
	add.s64 	%rd3, %rd18, %rd19;
	and.b64  	%rd20, %rd2, -4294967296;
	setp.ne.s64 	%p1, %rd20, 0;
	@%p1 bra 	$L__BB0_2;
	cvt.u32.u64 	%r7, %rd1;
	cvt.u32.u64 	%r8, %rd2;
	rem.u32 	%r9, %r8, %r7;
	cvt.u64.u32 	%rd26, %r9;
	bra.uni 	$L__BB0_3;
$L__BB0_2:
	rem.u64 	%rd26, %rd2, %rd1;
$L__BB0_3:
	add.s64 	%rd21, %rd2, %rd3;
	sub.s64 	%rd22, %rd21, %rd26;
	min.u64 	%rd7, %rd22, %rd15;
	setp.eq.s64 	%p2, %rd14, 0;
	@%p2 bra 	$L__BB0_9;
	cvta.to.global.u64 	%rd8, %rd16;
	min.u64 	%rd9, %rd3, %rd15;
	mov.f64 	%fd6, 0d3FE0000000000000;
	mov.b64 	%rd27, 0;
$L__BB0_5:
	setp.ge.u64 	%p3, %rd3, %rd7;
	@%p3 bra 	$L__BB0_8;
	mov.u64 	%rd28, %rd9;
$L__BB0_7:
	shl.b64 	%rd24, %rd28, 3;
	add.s64 	%rd25, %rd8, %rd24;
	ld.global.f64 	%fd4, [%rd25];
	add.f64 	%fd5, %fd6, %fd4;
	st.global.f64 	[%rd25], %fd5;
	add.s64 	%rd28, %rd28, %rd1;
	setp.lt.u64 	%p4, %rd28, %rd7;
	@%p4 bra 	$L__BB0_7;
$L__BB0_8:
	mul.f64 	%fd6, %fd6, 0d3FEFFFFFFAA19C47;
	add.s64 	%rd27, %rd27, 1;
	setp.ne.s64 	%p5, %rd27, %rd14;
	@%p5 bra 	$L__BB0_5;
$L__BB0_9:
	ret;

}


// ===== COMPILED SASS (sm_100) =====

	.target	sm_100

	.elftype	@"ET_EXEC"


//--------------------- .note.nv.tkinfo           --------------------------
	.section	.note.nv.tkinfo,"",@"SHT_NOTE"
	.sectionflags	@"SHF_NOTE_NV_TKINFO"
	.tkinfo
        /*0018*/ 	.word	0x00000002
        /*0030*/ 	.string	""
        /*0030*/ 	.string	"ptxas"
        /*0030*/ 	.string	"Cuda compilation tools, release 13.0, V13.0.88"
        /*0030*/ 	.string	"Build cuda_13.0.r13.0/compiler.36424714_0"
        /*0030*/ 	.string	"-arch sm_100 -m 64 "



//--------------------- .note.nv.cuinfo           --------------------------
	.section	.note.nv.cuinfo,"",@"SHT_NOTE"
	.sectionflags	@"SHF_NOTE_NV_CUINFO"
        /*0018*/ 	.short	0x0002
        /*001a*/ 	.short	0x0064
        /*001c*/ 	.short	0x0082
	.zero		2


//--------------------- .nv.info                  --------------------------
	.section	.nv.info,"",@"SHT_CUDA_INFO"
	.align	4


	//----- nvinfo : EIATTR_REGCOUNT
	.align		4
        /*0000*/ 	.byte	0x04, 0x2f
        /*0002*/ 	.short	(.L_1 - .L_0)
	.align		4
.L_0:
        /*0004*/ 	.word	index@(_Z12block_stridemmPd)
        /*0008*/ 	.word	0x00000012


	//----- nvinfo : EIATTR_FRAME_SIZE
	.align		4
.L_1:
        /*000c*/ 	.byte	0x04, 0x11
        /*000e*/ 	.short	(.L_3 - .L_2)
	.align		4
.L_2:
        /*0010*/ 	.word	index@($__internal_0_$__cuda_sm20_rem_u64)
        /*0014*/ 	.word	0x00000000


	//----- nvinfo : EIATTR_FRAME_SIZE
	.align		4
.L_3:
        /*0018*/ 	.byte	0x04, 0x11
        /*001a*/ 	.short	(.L_5 - .L_4)
	.align		4
.L_4:
        /*001c*/ 	.word	index@(_Z12block_stridemmPd)
        /*0020*/ 	.word	0x00000000


	//----- nvinfo : EIATTR_MIN_STACK_SIZE
	.align		4
.L_5:
        /*0024*/ 	.byte	0x04, 0x12
        /*0026*/ 	.short	(.L_7 - .L_6)
	.align		4
.L_6:
        /*0028*/ 	.word	index@(_Z12block_stridemmPd)
        /*002c*/ 	.word	0x00000000
.L_7:


//--------------------- .nv.compat                --------------------------
	.section	.nv.compat,"",@"SHT_CUDA_COMPAT_INFO"
	.align	4
        /*0000*/ 	.byte	0x02, 0x09, 0x00, 0x00, 0x02, 0x02, 0x01, 0x00, 0x02, 0x05, 0x05, 0x00, 0x03, 0x07, 0x01, 0x01
        /*0010*/ 	.byte	0x02, 0x03, 0x00, 0x00, 0x02, 0x06, 0x01, 0x00, 0x04, 0x0b, 0x08, 0x00, 0x01, 0x00, 0x00, 0x00
        /*0020*/ 	.byte	0x00, 0x00, 0x00, 0x00


//--------------------- .nv.info._Z12block_stridemmPd --------------------------
	.section	.nv.info._Z12block_stridemmPd,"",@"SHT_CUDA_INFO"
	.sectionflags	@""
	.align	4


	//----- nvinfo : EIATTR_CUDA_API_VERSION
	.align		4
        /*0000*/ 	.byte	0x04, 0x37
        /*0002*/ 	.short	(.L_9 - .L_8)
.L_8:
        /*0004*/ 	.word	0x00000082


	//----- nvinfo : EIATTR_KPARAM_INFO
	.align		4
.L_9:
        /*0008*/ 	.byte	0x04, 0x17
        /*000a*/ 	.short	(.L_11 - .L_10)
.L_10:
        /*000c*/ 	.word	0x00000000
        /*0010*/ 	.short	0x0002
        /*0012*/ 	.short	0x0010
        /*0014*/ 	.byte	0x00, 0xf5, 0x21, 0x00


	//----- nvinfo : EIATTR_KPARAM_INFO
	.align		4
.L_11:
        /*0018*/ 	.byte	0x04, 0x17
        /*001a*/ 	.short	(.L_13 - .L_12)
.L_12:
        /*001c*/ 	.word	0x00000000
        /*0020*/ 	.short	0x0001
        /*0022*/ 	.short	0x0008
        /*0024*/ 	.byte	0x00, 0xf0, 0x21, 0x00


	//----- nvinfo : EIATTR_KPARAM_INFO
	.align		4
.L_13:
        /*0028*/ 	.byte	0x04, 0x17
        /*002a*/ 	.short	(.L_15 - .L_14)
.L_14:
        /*002c*/ 	.word	0x00000000
        /*0030*/ 	.short	0x0000
        /*0032*/ 	.short	0x0000
        /*0034*/ 	.byte	0x00, 0xf0, 0x21, 0x00


	//----- nvinfo : EIATTR_SPARSE_MMA_MASK
	.align		4
.L_15:
        /*0038*/ 	.byte	0x03, 0x50
        /*003a*/ 	.short	0x0000


	//----- nvinfo : EIATTR_MAXREG_COUNT
	.align		4
        /*003c*/ 	.byte	0x03, 0x1b
        /*003e*/ 	.short	0x00ff


	//----- nvinfo : EIATTR_MERCURY_ISA_VERSION
	.align		4
        /*0040*/ 	.byte	0x03, 0x5f
        /*0042*/ 	.short	0x0101


	//----- nvinfo : EIATTR_VRC_CTA_INIT_COUNT
	.align		4
        /*0044*/ 	.byte	0x02, 0x4a
	.zero		1
	.zero		1


	//----- nvinfo : EIATTR_EXIT_INSTR_OFFSETS
	.align		4
        /*0048*/ 	.byte	0x04, 0x1c
        /*004a*/ 	.short	(.L_17 - .L_16)


	//   ....[0]....
.L_16:
        /*004c*/ 	.word	0x000002d0


	//   ....[1]....
        /*0050*/ 	.word	0x00000550


	//----- nvinfo : EIATTR_CRS_STACK_SIZE
	.align		4
.L_17:
        /*0054*/ 	.byte	0x04, 0x1e
        /*0056*/ 	.short	(.L_19 - .L_18)
.L_18:
        /*0058*/ 	.word	0x00000000


	//----- nvinfo : EIATTR_CBANK_PARAM_SIZE
	.align		4
.L_19:
        /*005c*/ 	.byte	0x03, 0x19
        /*005e*/ 	.short	0x0018


	//----- nvinfo : EIATTR_PARAM_CBANK
	.align		4
        /*0060*/ 	.byte	0x04, 0x0a
        /*0062*/ 	.short	(.L_21 - .L_20)
	.align		4
.L_20:
        /*0064*/ 	.word	index@(.nv.constant0._Z12block_stridemmPd)
        /*0068*/ 	.short	0x0380
        /*006a*/ 	.short	0x0018


	//----- nvinfo : EIATTR_SW_WAR
	.align		4
.L_21:
        /*006c*/ 	.byte	0x04, 0x36
        /*006e*/ 	.short	(.L_23 - .L_22)
.L_22:
        /*0070*/ 	.word	0x00000008
.L_23:


//--------------------- .nv.callgraph             --------------------------
	.section	.nv.callgraph,"",@"SHT_CUDA_CALLGRAPH"
	.align	4
	.sectionentsize	8
	.align		4
        /*0000*/ 	.word	0x00000000
	.align		4
        /*0004*/ 	.word	0xffffffff
	.align		4
        /*0008*/ 	.word	0x00000000
	.align		4
        /*000c*/ 	.word	0xfffffffe
	.align		4
        /*0010*/ 	.word	0x00000000
	.align		4
        /*0014*/ 	.word	0xfffffffd
	.align		4
        /*0018*/ 	.word	0x00000000
	.align		4
        /*001c*/ 	.word	0xfffffffc


//--------------------- .text._Z12block_stridemmPd --------------------------
	.section	.text._Z12block_stridemmPd,"ax",@progbits
	.align	128
        .global         _Z12block_stridemmPd
        .type           _Z12block_stridemmPd,@function
        .size           _Z12block_stridemmPd,(.L_x_7 - _Z12block_stridemmPd)
        .other          _Z12block_stridemmPd,@"STO_CUDA_ENTRY STV_DEFAULT"
_Z12block_stridemmPd:
.text._Z12block_stridemmPd:
[----:B------:R-:W-:Y:S01]  /*0000*/  LDC R1, c[0x0][0x37c] ;  /* 0x0000df00ff017b82 */ /* 0x000fe20000000800 */
[----:B------:R-:W0:Y:S07]  /*0010*/  LDCU UR6, c[0x0][0x370] ;  /* 0x00006e00ff0677ac */ /* 0x000e2e0008000800 */
[----:B------:R-:W1:Y:S01]  /*0020*/  LDC.64 R4, c[0x0][0x388] ;  /* 0x0000e200ff047b82 */ /* 0x000e620000000a00 */
[----:B------:R-:W2:Y:S01]  /*0030*/  S2R R0, SR_CTAID.X ;  /* 0x0000000000007919 */ /* 0x000ea20000002500 */
[----:B------:R-:W0:Y:S01]  /*0040*/  LDCU UR4, c[0x0][0x360] ;  /* 0x00006c00ff0477ac */ /* 0x000e220008000800 */
[----:B------:R-:W3:Y:S01]  /*0050*/  S2R R2, SR_TID.X ;  /* 0x0000000000027919 */ /* 0x000ee20000002100 */
[----:B0-----:R-:W-:-:S06]  /*0060*/  UIMAD UR6, UR6, UR4, URZ ;  /* 0x00000004060672a4 */ /* 0x001fcc000f8e02ff */
[----:B-1----:R-:W-:-:S04]  /*0070*/  IADD3 R3, P0, PT, R4, UR6, RZ ;  /* 0x0000000604037c10 */ /* 0x002fc8000ff1e0ff */
[----:B------:R-:W-:Y:S01]  /*0080*/  IADD3 R3, P1, PT, R3, -0x1, RZ ;  /* 0xffffffff03037810 */ /* 0x000fe20007f3e0ff */
[----:B--2---:R-:W-:-:S03]  /*0090*/  IMAD R7, R0, UR4, RZ ;  /* 0x0000000400077c24 */ /* 0x004fc6000f8e02ff */
[----:B------:R-:W-:Y:S02]  /*00a0*/  IADD3.X R5, PT, PT, RZ, -0x1, R5, P1, P0 ;  /* 0xffffffffff057810 */ /* 0x000fe40000fe0405 */
[----:B---3--:R-:W-:Y:S02]  /*00b0*/  IADD3 R0, P1, PT, R7, R2, RZ ;  /* 0x0000000207007210 */ /* 0x008fe40007f3e0ff */
[----:B------:R-:W-:-:S03]  /*00c0*/  ISETP.NE.U32.AND P0, PT, R5, RZ, PT ;  /* 0x000000ff0500720c */ /* 0x000fc60003f05070 */
[----:B------:R-:W-:-:S10]  /*00d0*/  IMAD.X R2, RZ, RZ, RZ, P1 ;  /* 0x000000ffff027224 */ /* 0x000fd400008e06ff */
[----:B------:R-:W-:Y:S05]  /*00e0*/  @P0 BRA `(.L_x_0) ;  /* 0x0000000000500947 */ /* 0x000fea0003800000 */
[----:B------:R-:W0:Y:S01]  /*00f0*/  I2F.U32.RP R4, UR6 ;  /* 0x0000000600047d06 */ /* 0x000e220008209000 */
[----:B------:R-:W-:Y:S01]  /*0100*/  IMAD R9, RZ, RZ, -UR6 ;  /* 0x80000006ff097e24 */ /* 0x000fe2000f8e02ff */
[----:B------:R-:W-:-:S06]  /*0110*/  ISETP.NE.U32.AND P1, PT, RZ, UR6, PT ;  /* 0x00000006ff007c0c */ /* 0x000fcc000bf25070 */
[----:B0-----:R-:W0:Y:S02]  /*0120*/  MUFU.RCP R4, R4 ;  /* 0x0000000400047308 */ /* 0x001e240000001000 */
[----:B0-----:R-:W-:-:S06]  /*0130*/  VIADD R6, R4, 0xffffffe ;  /* 0x0ffffffe04067836 */ /* 0x001fcc0000000000 */
[----:B------:R0:W1:Y:S02]  /*0140*/  F2I.FTZ.U32.TRUNC.NTZ R7, R6 ;  /* 0x0000000600077305 */ /* 0x000064000021f000 */
[----:B0-----:R-:W-:Y:S02]  /*0150*/  IMAD.MOV.U32 R6, RZ, RZ, RZ ;  /* 0x000000ffff067224 */ /* 0x001fe400078e00ff */
[----:B-1----:R-:W-:-:S04]  /*0160*/  IMAD R9, R9, R7, RZ ;  /* 0x0000000709097224 */ /* 0x002fc800078e02ff */
[----:B------:R-:W-:-:S04]  /*0170*/  IMAD.HI.U32 R8, R7, R9, R6 ;  /* 0x0000000907087227 */ /* 0x000fc800078e0006 */
[----:B------:R-:W-:Y:S02]  /*0180*/  IMAD.MOV.U32 R7, RZ, RZ, RZ ;  /* 0x000000ffff077224 */ /* 0x000fe400078e00ff */
[----:B------:R-:W-:-:S04]  /*0190*/  IMAD.HI.U32 R8, R8, R3, RZ ;  /* 0x0000000308087227 */ /* 0x000fc800078e00ff */
[----:B------:R-:W-:-:S04]  /*01a0*/  IMAD.MOV R8, RZ, RZ, -R8 ;  /* 0x000000ffff087224 */ /* 0x000fc800078e0a08 */
[----:B------:R-:W-:-:S05]  /*01b0*/  IMAD R8, R8, UR6, R3 ;  /* 0x0000000608087c24 */ /* 0x000fca000f8e0203 */
[----:B------:R-:W-:-:S13]  /*01c0*/  ISETP.GE.U32.AND P0, PT, R8, UR6, PT ;  /* 0x0000000608007c0c */ /* 0x000fda000bf06070 */
[----:B------:R-:W-:-:S05]  /*01d0*/  @P0 VIADD R8, R8, -UR6 ;  /* 0x8000000608080c36 */ /* 0x000fca0008000000 */
[----:B------:R-:W-:-:S13]  /*01e0*/  ISETP.GE.U32.AND P0, PT, R8, UR6, PT ;  /* 0x0000000608007c0c */ /* 0x000fda000bf06070 */
[----:B------:R-:W-:Y:S01]  /*01f0*/  @P0 VIADD R8, R8, -UR6 ;  /* 0x8000000608080c36 */ /* 0x000fe20008000000 */
[----:B------:R-:W-:-:S05]  /*0200*/  @!P1 LOP3.LUT R8, RZ, UR6, RZ, 0x33, !PT ;  /* 0x00000006ff089c12 */ /* 0x000fca000f8e33ff */
[----:B------:R-:W-:Y:S01]  /*0210*/  IMAD.MOV.U32 R6, RZ, RZ, R8 ;  /* 0x000000ffff067224 */ /* 0x000fe200078e0008 */
[----:B------:R-:W-:Y:S06]  /*0220*/  BRA `(.L_x_1) ;  /* 0x0000000000107947 */ /* 0x000fec0003800000 */
.L_x_0:
[----:B------:R-:W-:-:S07]  /*0230*/  MOV R4, 0x250 ;  /* 0x0000025000047802 */ /* 0x000fce0000000f00 */
[----:B------:R-:W-:Y:S05]  /*0240*/  CALL.REL.NOINC `($__internal_0_$__cuda_sm20_rem_u64) ;  /* 0x0000000000c47944 */ /* 0x000fea0003c00000 */
[----:B------:R-:W-:Y:S02]  /*0250*/  IMAD.MOV.U32 R6, RZ, RZ, R8 ;  /* 0x000000ffff067224 */ /* 0x000fe400078e0008 */
[----:B------:R-:W-:-:S07]  /*0260*/  IMAD.MOV.U32 R7, RZ, RZ, R9 ;  /* 0x000000ffff077224 */ /* 0x000fce00078e0009 */
.L_x_1:
[----:B------:R-:W0:Y:S01]  /*0270*/  LDCU.128 UR8, c[0x0][0x380] ;  /* 0x00007000ff0877ac */ /* 0x000e220008000c00 */
[----:B------:R-:W-:-:S04]  /*0280*/  IADD3 R3, P1, P2, -R6, R3, R0 ;  /* 0x0000000306037210 */ /* 0x000fc80007a3e100 */
[----:B------:R-:W-:Y:S02]  /*0290*/  IADD3.X R5, PT, PT, ~R7, R5, R2, P1, P2 ;  /* 0x0000000507057210 */ /* 0x000fe40000fe4502 */
[----:B0-----:R-:W-:Y:S02]  /*02a0*/  ISETP.NE.U32.AND P0, PT, RZ, UR8, PT ;  /* 0x00000008ff007c0c */ /* 0x001fe4000bf05070 */
[----:B------:R-:W-:Y:S02]  /*02b0*/  ISETP.LT.U32.AND P1, PT, R3, UR10, PT ;  /* 0x0000000a03007c0c */ /* 0x000fe4000bf21070 */
[----:B------:R-:W-:-:S13]  /*02c0*/  ISETP.NE.AND.EX P0, PT, RZ, UR9, PT, P0 ;  /* 0x00000009ff007c0c */ /* 0x000fda000bf05300 */
[----:B------:R-:W-:Y:S05]  /*02d0*/  @!P0 EXIT ;  /* 0x000000000000894d */ /* 0x000fea0003800000 */
[----:B------:R-:W-:Y:S01]  /*02e0*/  ISETP.LT.U32.AND P2, PT, R0, UR10, PT ;  /* 0x0000000a00007c0c */ /* 0x000fe2000bf41070 */
[----:B------:R-:W-:Y:S01]  /*02f0*/  IMAD.MOV.U32 R4, RZ, RZ, 0x0 ;  /* 0x00000000ff047424 */ /* 0x000fe200078e00ff */
[C---:B------:R-:W-:Y:S01]  /*0300*/  ISETP.LT.U32.AND.EX P0, PT, R5.reuse, UR11, PT, P1 ;  /* 0x0000000b05007c0c */ /* 0x040fe2000bf01110 */
[----:B------:R-:W0:Y:S01]  /*0310*/  LDCU.64 UR8, c[0x0][0x358] ;  /* 0x00006b00ff0877ac */ /* 0x000e220008000a00 */
[----:B------:R-:W-:Y:S02]  /*0320*/  ISETP.LT.U32.AND.EX P1, PT, R2, UR11, PT, P2 ;  /* 0x0000000b02007c0c */ /* 0x000fe4000bf21120 */
[----:B------:R-:W-:Y:S01]  /*0330*/  SEL R15, R5, UR11, P0 ;  /* 0x0000000b050f7c07 */ /* 0x000fe20008000000 */
[----:B------:R-:W-:Y:S01]  /*0340*/  IMAD.MOV.U32 R5, RZ, RZ, 0x3fe00000 ;  /* 0x3fe00000ff057424 */ /* 0x000fe200078e00ff */
[----:B------:R-:W-:Y:S01]  /*0350*/  SEL R13, R3, UR10, P0 ;  /* 0x0000000a030d7c07 */ /* 0x000fe20008000000 */
[----:B------:R-:W-:Y:S01]  /*0360*/  UMOV UR4, URZ ;  /* 0x000000ff00047c82 */ /* 0x000fe20008000000 */
[----:B------:R-:W-:Y:S01]  /*0370*/  SEL R11, R0, UR10, P1 ;  /* 0x0000000a000b7c07 */ /* 0x000fe20008800000 */
[----:B------:R-:W-:Y:S01]  /*0380*/  UMOV UR5, URZ ;  /* 0x000000ff00057c82 */ /* 0x000fe20008000000 */
[----:B------:R-:W-:-:S07]  /*0390*/  SEL R12, R2, UR11, P1 ;  /* 0x0000000b020c7c07 */ /* 0x000fce0008800000 */
.L_x_5:
[----:B-1----:R-:W1:Y:S01]  /*03a0*/  LDCU.64 UR12, c[0x0][0x380] ;  /* 0x00007000ff0c77ac */ /* 0x002e620008000a00 */
[----:B------:R-:W-:Y:S01]  /*03b0*/  ISETP.GE.U32.AND P0, PT, R0, R13, PT ;  /* 0x0000000d0000720c */ /* 0x000fe20003f06070 */
[----:B------:R-:W-:Y:S01]  /*03c0*/  BSSY.RECONVERGENT B0, `(.L_x_2) ;  /* 0x0000014000007945 */ /* 0x000fe20003800200 */
[----:B------:R-:W-:Y:S02]  /*03d0*/  UIADD3 UR4, UP0, UPT, UR4, 0x1, URZ ;  /* 0x0000000104047890 */ /* 0x000fe4000ff1e0ff */
[----:B------:R-:W-:Y:S01]  /*03e0*/  ISETP.GE.U32.AND.EX P0, PT, R2, R15, PT, P0 ;  /* 0x0000000f0200720c */ /* 0x000fe20003f06100 */
[----:B------:R-:W2:Y:S01]  /*03f0*/  LDCU.64 UR10, c[0x0][0x390] ;  /* 0x00007200ff0a77ac */ /* 0x000ea20008000a00 */
[----:B------:R-:W-:Y:S02]  /*0400*/  UIADD3.X UR5, UPT, UPT, URZ, UR5, URZ, UP0, !UPT ;  /* 0x00000005ff057290 */ /* 0x000fe400087fe4ff */
[----:B-1----:R-:W-:-:S04]  /*0410*/  UISETP.NE.U32.AND UP0, UPT, UR4, UR12, UPT ;  /* 0x0000000c0400728c */ /* 0x002fc8000bf05070 */
[----:B------:R-:W-:-:S05]  /*0420*/  UISETP.NE.AND.EX UP0, UPT, UR5, UR13, UPT, UP0 ;  /* 0x0000000d0500728c */ /* 0x000fca000bf05300 */
[----:B------:R-:W-:Y:S06]  /*0430*/  @P0 BRA `(.L_x_3) ;  /* 0x0000000000300947 */ /* 0x000fec0003800000 */
[----:B------:R-:W-:Y:S01]  /*0440*/  IMAD.MOV.U32 R3, RZ, RZ, R11 ;  /* 0x000000ffff037224 */ /* 0x000fe200078e000b */
[----:B------:R-:W-:-:S07]  /*0450*/  MOV R10, R12 ;  /* 0x0000000c000a7202 */ /* 0x000fce0000000f00 */
.L_x_4:
[----:B-12---:R-:W-:-:S04]  /*0460*/  LEA R6, P0, R3, UR10, 0x3 ;  /* 0x0000000a03067c11 */ /* 0x006fc8000f8018ff */
[----:B------:R-:W-:-:S05]  /*0470*/  LEA.HI.X R7, R3, UR11, R10, 0x3, P0 ;  /* 0x0000000b03077c11 */ /* 0x000fca00080f1c0a */
[----:B0-----:R-:W2:Y:S01]  /*0480*/  LDG.E.64 R8, desc[UR8][R6.64] ;  /* 0x0000000806087981 */ /* 0x001ea2000c1e1b00 */
[----:B------:R-:W-:-:S05]  /*0490*/  IADD3 R3, P0, PT, R3, UR6, RZ ;  /* 0x0000000603037c10 */ /* 0x000fca000ff1e0ff */
[----:B------:R-:W-:Y:S01]  /*04a0*/  IMAD.X R10, RZ, RZ, R10, P0 ;  /* 0x000000ffff0a7224 */ /* 0x000fe200000e060a */
[----:B------:R-:W-:-:S04]  /*04b0*/  ISETP.GE.U32.AND P0, PT, R3, R13, PT ;  /* 0x0000000d0300720c */ /* 0x000fc80003f06070 */
[----:B------:R-:W-:Y:S01]  /*04c0*/  ISETP.GE.U32.AND.EX P0, PT, R10, R15, PT, P0 ;  /* 0x0000000f0a00720c */ /* 0x000fe20003f06100 */
[----:B--2---:R-:W-:-:S07]  /*04d0*/  DADD R8, R8, R4 ;  /* 0x0000000008087229 */ /* 0x004fce0000000004 */
[----:B------:R1:W-:Y:S05]  /*04e0*/  STG.E.64 desc[UR8][R6.64], R8 ;  /* 0x0000000806007986 */ /* 0x0003ea000c101b08 */
[----:B------:R-:W-:Y:S05]  /*04f0*/  @!P0 BRA `(.L_x_4) ;  /* 0xfffffffc00d88947 */ /* 0x000fea000383ffff */
.L_x_3:
[----:B0-2---:R-:W-:Y:S05]  /*0500*/  BSYNC.RECONVERGENT B0 ;  /* 0x0000000000007941 */ /* 0x005fea0003800200 */
.L_x_2:
[----:B------:R-:W-:Y:S01]  /*0510*/  UMOV UR10, 0xfaa19c47 ;  /* 0xfaa19c47000a7882 */ /* 0x000fe20000000000 */
[----:B------:R-:W-:Y:S02]  /*0520*/  UMOV UR11, 0x3fefffff ;  /* 0x3fefffff000b7882 */ /* 0x000fe40000000000 */
[----:B------:R-:W-:Y:S01]  /*0530*/  DMUL R4, R4, UR10 ;  /* 0x0000000a04047c28 */ /* 0x000fe20008000000 */
[----:B------:R-:W-:Y:S10]  /*0540*/  BRA.U UP0, `(.L_x_5) ;  /* 0xfffffffd00947547 */ /* 0x000ff4000b83ffff */
[----:B------:R-:W-:Y:S05]  /*0550*/  EXIT ;  /* 0x000000000000794d */ /* 0x000fea0003800000 */
        .weak           $__internal_0_$__cuda_sm20_rem_u64
        .type           $__internal_0_$__cuda_sm20_rem_u64,@function
        .size           $__internal_0_$__cuda_sm20_rem_u64,(.L_x_7 - $__internal_0_$__cuda_sm20_rem_u64)
$__internal_0_$__cuda_sm20_rem_u64:
[----:B------:R-:W-:Y:S01]  /*0560*/  UMOV UR4, UR6 ;  /* 0x0000000600047c82 */ /* 0x000fe20008000000 */
[----:B------:R-:W-:Y:S02]  /*0570*/  UMOV UR5, URZ ;  /* 0x000000ff00057c82 */ /* 0x000fe40008000000 */
[----:B------:R-:W0:Y:S08]  /*0580*/  I2F.U64.RP R10, UR4 ;  /* 0x00000004000a7d12 */ /* 0x000e300008309000 */
[----:B0-----:R-:W0:Y:S02]  /*0590*/  MUFU.RCP R10, R10 ;  /* 0x0000000a000a7308 */ /* 0x001e240000001000 */
[----:B0-----:R-:W-:-:S06]  /*05a0*/  VIADD R6, R10, 0x1ffffffe ;  /* 0x1ffffffe0a067836 */ /* 0x001fcc0000000000 */
[----:B------:R-:W0:Y:S02]  /*05b0*/  F2I.U64.TRUNC R6, R6 ;  /* 0x0000000600067311 */ /* 0x000e24000020d800 */
[----:B0-----:R-:W-:-:S04]  /*05c0*/  IMAD.WIDE.U32 R8, R6, UR6, RZ ;  /* 0x0000000606087c25 */ /* 0x001fc8000f8e00ff */
[----:B------:R-:W-:Y:S01]  /*05d0*/  IMAD R9, R7, UR6, R9 ;  /* 0x0000000607097c24 */ /* 0x000fe2000f8e0209 */
[----:B------:R-:W-:-:S05]  /*05e0*/  IADD3 R11, P0, PT, RZ, -R8, RZ ;  /* 0x80000008ff0b7210 */ /* 0x000fca0007f1e0ff */
[----:B------:R-:W-:-:S04]  /*05f0*/  IMAD.HI.U32 R8, R6, R11, RZ ;  /* 0x0000000b06087227 */ /* 0x000fc800078e00ff */
[----:B------:R-:W-:Y:S02]  /*0600*/  IMAD.X R13, RZ, RZ, ~R9, P0 ;  /* 0x000000ffff0d7224 */ /* 0x000fe400000e0e09 */
[----:B------:R-:W-:Y:S02]  /*0610*/  IMAD.MOV.U32 R9, RZ, RZ, R6 ;  /* 0x000000ffff097224 */ /* 0x000fe400078e0006 */
[-C--:B------:R-:W-:Y:S02]  /*0620*/  IMAD R15, R7, R13.reuse, RZ ;  /* 0x0000000d070f7224 */ /* 0x080fe400078e02ff */
[----:B------:R-:W-:-:S04]  /*0630*/  IMAD.WIDE.U32 R8, P0, R6, R13, R8 ;  /* 0x0000000d06087225 */ /* 0x000fc80007800008 */
[----:B------:R-:W-:-:S04]  /*0640*/  IMAD.HI.U32 R13, R7, R13, RZ ;  /* 0x0000000d070d7227 */ /* 0x000fc800078e00ff */
[----:B------:R-:W-:-:S05]  /*0650*/  IMAD.HI.U32 R8, P1, R7, R11, R8 ;  /* 0x0000000b07087227 */ /* 0x000fca0007820008 */
[----:B------:R-:W-:Y:S01]  /*0660*/  IADD3 R9, P2, PT, R15, R8, RZ ;  /* 0x000000080f097210 */ /* 0x000fe20007f5e0ff */
[----:B------:R-:W-:-:S04]  /*0670*/  IMAD.X R8, R13, 0x1, R7, P0 ;  /* 0x000000010d087824 */ /* 0x000fc800000e0607 */
[----:B------:R-:W-:Y:S01]  /*0680*/  IMAD.WIDE.U32 R6, R9, UR6, RZ ;  /* 0x0000000609067c25 */ /* 0x000fe2000f8e00ff */
[----:B------:R-:W-:Y:S02]  /*0690*/  IADD3.X R11, PT, PT, RZ, RZ, R8, P2, P1 ;  /* 0x000000ffff0b7210 */ /* 0x000fe400017e2408 */
[----:B------:R-:W-:-:S03]  /*06a0*/  IADD3 R13, P0, PT, RZ, -R6, RZ ;  /* 0x80000006ff0d7210 */ /* 0x000fc60007f1e0ff */
[----:B------:R-:W-:Y:S02]  /*06b0*/  IMAD R6, R11, UR6, R7 ;  /* 0x000000060b067c24 */ /* 0x000fe4000f8e0207 */
[----:B------:R-:W-:-:S04]  /*06c0*/  IMAD.HI.U32 R8, R9, R13, RZ ;  /* 0x0000000d09087227 */ /* 0x000fc800078e00ff */
[----:B------:R-:W-:-:S04]  /*06d0*/  IMAD.X R6, RZ, RZ, ~R6, P0 ;  /* 0x000000ffff067224 */ /* 0x000fc800000e0e06 */
[----:B------:R-:W-:-:S04]  /*06e0*/  IMAD.WIDE.U32 R8, P0, R9, R6, R8 ;  /* 0x0000000609087225 */ /* 0x000fc80007800008 */
[C---:B------:R-:W-:Y:S02]  /*06f0*/  IMAD R7, R11.reuse, R6, RZ ;  /* 0x000000060b077224 */ /* 0x040fe400078e02ff */
[----:B------:R-:W-:-:S04]  /*0700*/  IMAD.HI.U32 R8, P1, R11, R13, R8 ;  /* 0x0000000d0b087227 */ /* 0x000fc80007820008 */
[----:B------:R-:W-:Y:S01]  /*0710*/  IMAD.HI.U32 R6, R11, R6, RZ ;  /* 0x000000060b067227 */ /* 0x000fe200078e00ff */
[----:B------:R-:W-:-:S03]  /*0720*/  IADD3 R8, P2, PT, R7, R8, RZ ;  /* 0x0000000807087210 */ /* 0x000fc60007f5e0ff */
[----:B------:R-:W-:Y:S02]  /*0730*/  HFMA2 R7, -RZ, RZ, 0, 0 ;  /* 0x00000000ff077431 */ /* 0x000fe400000001ff */
[----:B------:R-:W-:Y:S02]  /*0740*/  IMAD.X R11, R6, 0x1, R11, P0 ;  /* 0x00000001060b7824 */ /* 0x000fe400000e060b */
[----:B------:R-:W-:-:S03]  /*0750*/  IMAD.HI.U32 R6, R8, R3, RZ ;  /* 0x0000000308067227 */ /* 0x000fc600078e00ff */
[----:B------:R-:W-:Y:S01]  /*0760*/  IADD3.X R10, PT, PT, RZ, RZ, R11, P2, P1 ;  /* 0x000000ffff0a7210 */ /* 0x000fe200017e240b */
[----:B------:R-:W-:-:S04]  /*0770*/  IMAD.WIDE.U32 R6, R8, R5, R6 ;  /* 0x0000000508067225 */ /* 0x000fc800078e0006 */
[C---:B------:R-:W-:Y:S02]  /*0780*/  IMAD R8, R10.reuse, R5, RZ ;  /* 0x000000050a087224 */ /* 0x040fe400078e02ff */
[----:B------:R-:W-:-:S04]  /*0790*/  IMAD.HI.U32 R7, P0, R10, R3, R6 ;  /* 0x000000030a077227 */ /* 0x000fc80007800006 */
[----:B------:R-:W-:Y:S01]  /*07a0*/  IMAD.HI.U32 R6, R10, R5, RZ ;  /* 0x000000050a067227 */ /* 0x000fe200078e00ff */
[----:B------:R-:W-:-:S03]  /*07b0*/  IADD3 R7, P1, PT, R8, R7, RZ ;  /* 0x0000000708077210 */ /* 0x000fc60007f3e0ff */
[----:B------:R-:W-:-:S04]  /*07c0*/  IMAD.X R6, RZ, RZ, R6, P0 ;  /* 0x000000ffff067224 */ /* 0x000fc800000e0606 */
[----:B------:R-:W-:Y:S02]  /*07d0*/  IMAD.X R9, RZ, RZ, R6, P1 ;  /* 0x000000ffff097224 */ /* 0x000fe400008e0606 */
[----:B------:R-:W-:-:S04]  /*07e0*/  IMAD.WIDE.U32 R6, R7, UR6, RZ ;  /* 0x0000000607067c25 */ /* 0x000fc8000f8e00ff */
[----:B------:R-:W-:Y:S01]  /*07f0*/  IMAD R8, R9, UR6, R7 ;  /* 0x0000000609087c24 */ /* 0x000fe2000f8e0207 */
[----:B------:R-:W-:-:S04]  /*0800*/  IADD3 R10, P0, PT, -R6, R3, RZ ;  /* 0x00000003060a7210 */ /* 0x000fc80007f1e1ff */
[C---:B------:R-:W-:Y:S01]  /*0810*/  IADD3 R7, P1, PT, R10.reuse, -UR6, RZ ;  /* 0x800000060a077c10 */ /* 0x040fe2000ff3e0ff */
[----:B------:R-:W-:Y:S01]  /*0820*/  IMAD.X R9, R5, 0x1, ~R8, P0 ;  /* 0x0000000105097824 */ /* 0x000fe200000e0e08 */
[----:B------:R-:W-:-:S04]  /*0830*/  ISETP.GE.U32.AND P0, PT, R10, UR6, PT ;  /* 0x000000060a007c0c */ /* 0x000fc8000bf06070 */
[C---:B------:R-:W-:Y:S02]  /*0840*/  ISETP.GE.U32.AND.EX P0, PT, R9.reuse, RZ, PT, P0 ;  /* 0x000000ff0900720c */ /* 0x040fe40003f06100 */
[----:B------:R-:W-:Y:S02]  /*0850*/  IADD3.X R6, PT, PT, R9, -0x1, RZ, P1, !PT ;  /* 0xffffffff09067810 */ /* 0x000fe40000ffe4ff */
[----:B------:R-:W-:Y:S02]  /*0860*/  SEL R7, R7, R10, P0 ;  /* 0x0000000a07077207 */ /* 0x000fe40000000000 */
[----:B------:R-:W-:Y:S02]  /*0870*/  SEL R6, R6, R9, P0 ;  /* 0x0000000906067207 */ /* 0x000fe40000000000 */
[C---:B------:R-:W-:Y:S02]  /*0880*/  ISETP.GE.U32.AND P0, PT, R7.reuse, UR6, PT ;  /* 0x0000000607007c0c */ /* 0x040fe4000bf06070 */
[----:B------:R-:W-:-:S02]  /*0890*/  IADD3 R8, P2, PT, R7, -UR6, RZ ;  /* 0x8000000607087c10 */ /* 0x000fc4000ff5e0ff */
[C---:B------:R-:W-:Y:S02]  /*08a0*/  ISETP.GE.U32.AND.EX P0, PT, R6.reuse, RZ, PT, P0 ;  /* 0x000000ff0600720c */ /* 0x040fe40003f06100 */
[----:B------:R-:W-:Y:S02]  /*08b0*/  IADD3.X R9, PT, PT, R6, -0x1, RZ, P2, !PT ;  /* 0xffffffff06097810 */ /* 0x000fe400017fe4ff */
[----:B------:R-:W-:Y:S02]  /*08c0*/  ISETP.NE.U32.AND P1, PT, RZ, UR6, PT ;  /* 0x00000006ff007c0c */ /* 0x000fe4000bf25070 */
[----:B------:R-:W-:Y:S01]  /*08d0*/  SEL R8, R8, R7, P0 ;  /* 0x0000000708087207 */ /* 0x000fe20000000000 */
[----:B------:R-:W-:Y:S01]  /*08e0*/  IMAD.MOV.U32 R7, RZ, RZ, 0x0 ;  /* 0x00000000ff077424 */ /* 0x000fe200078e00ff */
[----:B------:R-:W-:Y:S01]  /*08f0*/  SEL R9, R9, R6, P0 ;  /* 0x0000000609097207 */ /* 0x000fe20000000000 */
[----:B------:R-:W-:Y:S01]  /*0900*/  IMAD.MOV.U32 R6, RZ, RZ, R4 ;  /* 0x000000ffff067224 */ /* 0x000fe200078e0004 */
[----:B------:R-:W-:-:S04]  /*0910*/  ISETP.NE.AND.EX P1, PT, RZ, RZ, PT, P1 ;  /* 0x000000ffff00720c */ /* 0x000fc80003f25310 */
[----:B------:R-:W-:Y:S02]  /*0920*/  SEL R8, R8, 0xffffffff, P1 ;  /* 0xffffffff08087807 */ /* 0x000fe40000800000 */
[----:B------:R-:W-:Y:S01]  /*0930*/  SEL R9, R9, 0xffffffff, P1 ;  /* 0xffffffff09097807 */ /* 0x000fe20000800000 */
[----:B------:R-:W-:Y:S06]  /*0940*/  RET.REL.NODEC R6 `(_Z12block_stridemmPd) ;  /* 0xfffffff406ac7950 */ /* 0x000fec0003c3ffff */
.L_x_6:
[----:B------:R-:W-:-:S00]  /*0950*/  BRA `(.L_x_6) ;  /* 0xfffffffc00fc7947 */ /* 0x000fc0000383ffff */
[----:B------:R-:W-:-:S00]  /*0960*/  NOP ;  /* 0x0000000000007918 */ /* 0x000fc00000000000 */
        /* <DEDUP_REMOVED lines=9> */
.L_x_7:


//--------------------- .nv.shared.reserved.0     --------------------------
	.section	.nv.shared.reserved.0,"aw",@nobits
	.weak		__nv_reservedSMEM_offset_0_alias
	.size		__nv_reservedSMEM_offset_0_alias, 0, 64
	.other		__nv_reservedSMEM_offset_0_alias,@"STO_CUDA_RESERVED_SHARED STV_DEFAULT"
__nv_reservedSMEM_offset_0_alias:
	.zero		0
	.zero		64


//--------------------- .nv.constant0._Z12block_stridemmPd --------------------------
	.section	.nv.constant0._Z12block_stridemmPd,"a",@progbits
	.sectionflags	@""
	.align	4
.nv.constant0._Z12block_stridemmPd:
	.zero		920


//--------------------- SYMBOLS --------------------------

	.type		.nv.reservedSmem.offset0,@object
	.size		.nv.reservedSmem.offset0,0x4
